//
// Generated by NVIDIA NVVM Compiler
//
// Compiler Build ID: CL-36424714
// Cuda compilation tools, release 13.0, V13.0.88
// Based on NVVM 20.0.0
//

.version 9.0
.target sm_100
.address_size 64

	// .globl	_Z15incrementSharedv
.extern .func  (.param .b32 func_retval0) vprintf
(
	.param .b64 vprintf_param_0,
	.param .b64 vprintf_param_1
)
;
// _ZZ15incrementSharedvE7counter has been demoted
.global .align 1 .b8 $str[28] = {66, 108, 111, 99, 107, 32, 37, 100, 32, 102, 105, 110, 97, 108, 32, 99, 111, 117, 110, 116, 101, 114, 58, 32, 37, 100, 10};

.visible .entry _Z15incrementSharedv()
{
	.local .align 8 .b8 	__local_depot0[8];
	.reg .b64 	%SP;
	.reg .b64 	%SPL;
	.reg .pred 	%p<3>;
	.reg .b32 	%r<8>;
	.reg .b64 	%rd<5>;
	// demoted variable
	.shared .align 4 .u32 _ZZ15incrementSharedvE7counter;
	mov.u64 	%SPL, __local_depot0;
	cvta.local.u64 	%SP, %SPL;
	mov.u32 	%r1, %tid.x;
	setp.ne.s32 	%p1, %r1, 0;
	@%p1 bra 	$L__BB0_2;
	mov.b32 	%r2, 0;
	st.shared.u32 	[_ZZ15incrementSharedvE7counter], %r2;
$L__BB0_2:
	setp.ne.s32 	%p2, %r1, 0;
	bar.sync 	0;
	atom.shared.add.u32 	%r3, [_ZZ15incrementSharedvE7counter], 1;
	bar.sync 	0;
	@%p2 bra 	$L__BB0_4;
	mov.u32 	%r4, %ctaid.x;
	ld.shared.u32 	%r5, [_ZZ15incrementSharedvE7counter];
	add.u64 	%rd1, %SP, 0;
	add.u64 	%rd2, %SPL, 0;
	st.local.v2.u32 	[%rd2], {%r4, %r5};
	mov.u64 	%rd3, $str;
	cvta.global.u64 	%rd4, %rd3;
	{ // callseq 0, 0
	.param .b64 param0;
	st.param.b64 	[param0], %rd4;
	.param .b64 param1;
	st.param.b64 	[param1], %rd1;
	.param .b32 retval0;
	call.uni (retval0), 
	vprintf, 
	(
	param0, 
	param1
	);
	ld.param.b32 	%r6, [retval0];
	} // callseq 0
$L__BB0_4:
	ret;

}


// ===== COMPILED SASS (sm_100) =====

	.target	sm_100

	.elftype	@"ET_EXEC"


//--------------------- .note.nv.tkinfo           --------------------------
	.section	.note.nv.tkinfo,"",@"SHT_NOTE"
	.sectionflags	@"SHF_NOTE_NV_TKINFO"
	.tkinfo
        /*0018*/ 	.word	0x00000002
        /*0030*/ 	.string	""
        /*0030*/ 	.string	"ptxas"
        /*0030*/ 	.string	"Cuda compilation tools, release 13.0, V13.0.88"
        /*0030*/ 	.string	"Build cuda_13.0.r13.0/compiler.36424714_0"
        /*0030*/ 	.string	"-arch sm_100 -m 64 "



//--------------------- .note.nv.cuinfo           --------------------------
	.section	.note.nv.cuinfo,"",@"SHT_NOTE"
	.sectionflags	@"SHF_NOTE_NV_CUINFO"
        /*0018*/ 	.short	0x0002
        /*001a*/ 	.short	0x0064
        /*001c*/ 	.short	0x0082
	.zero		2


//--------------------- .nv.info                  --------------------------
	.section	.nv.info,"",@"SHT_CUDA_INFO"
	.align	4


	//----- nvinfo : EIATTR_REGCOUNT
	.align		4
        /*0000*/ 	.byte	0x04, 0x2f
        /*0002*/ 	.short	(.L_2 - .L_1)
	.align		4
.L_1:
        /*0004*/ 	.word	index@(_Z15incrementSharedv)
        /*0008*/ 	.word	0x00000018


	//----- nvinfo : EIATTR_FRAME_SIZE
	.align		4
.L_2:
        /*000c*/ 	.byte	0x04, 0x11
        /*000e*/ 	.short	(.L_4 - .L_3)
	.align		4
.L_3:
        /*0010*/ 	.word	index@(_Z15incrementSharedv)
        /*0014*/ 	.word	0x00000008


	//----- nvinfo : EIATTR_MIN_STACK_SIZE
	.align		4
.L_4:
        /*0018*/ 	.byte	0x04, 0x12
        /*001a*/ 	.short	(.L_6 - .L_5)
	.align		4
.L_5:
        /*001c*/ 	.word	index@(_Z15incrementSharedv)
        /*0020*/ 	.word	0x00000008
.L_6:


//--------------------- .nv.compat                --------------------------
	.section	.nv.compat,"",@"SHT_CUDA_COMPAT_INFO"
	.align	4
        /*0000*/ 	.byte	0x02, 0x09, 0x00, 0x00, 0x02, 0x02, 0x01, 0x00, 0x02, 0x05, 0x05, 0x00, 0x03, 0x07, 0x01, 0x01
        /*0010*/ 	.byte	0x02, 0x03, 0x00, 0x00, 0x02, 0x06, 0x01, 0x00, 0x04, 0x0b, 0x08, 0x00, 0x09, 0x00, 0x00, 0x00
        /*0020*/ 	.byte	0x00, 0x00, 0x00, 0x00


//--------------------- .nv.info._Z15incrementSharedv --------------------------
	.section	.nv.info._Z15incrementSharedv,"",@"SHT_CUDA_INFO"
	.sectionflags	@""
	.align	4


	//----- nvinfo : EIATTR_CUDA_API_VERSION
	.align		4
        /*0000*/ 	.byte	0x04, 0x37
        /*0002*/ 	.short	(.L_8 - .L_7)
.L_7:
        /*0004*/ 	.word	0x00000082


	//----- nvinfo : EIATTR_SPARSE_MMA_MASK
	.align		4
.L_8:
        /*0008*/ 	.byte	0x03, 0x50
        /*000a*/ 	.short	0x0000


	//----- nvinfo : EIATTR_MAXREG_COUNT
	.align		4
        /*000c*/ 	.byte	0x03, 0x1b
        /*000e*/ 	.short	0x00ff


	//----- nvinfo : EIATTR_NUM_BARRIERS
	.align		4
        /*0010*/ 	.byte	0x02, 0x4c
        /*0012*/ 	.byte	0x01
	.zero		1


	//----- nvinfo : EIATTR_EXTERNS
	.align		4
        /*0014*/ 	.byte	0x04, 0x0f
        /*0016*/ 	.short	(.L_10 - .L_9)


	//   ....[0]....
	.align		4
.L_9:
        /*0018*/ 	.word	index@(vprintf)


	//----- nvinfo : EIATTR_MERCURY_ISA_VERSION
	.align		4
.L_10:
        /*001c*/ 	.byte	0x03, 0x5f
        /*001e*/ 	.short	0x0101


	//----- nvinfo : EIATTR_VRC_CTA_INIT_COUNT
	.align		4
        /*0020*/ 	.byte	0x02, 0x4a
	.zero		1
	.zero		1


	//----- nvinfo : EIATTR_SYSCALL_OFFSETS
	.align		4
        /*0024*/ 	.byte	0x04, 0x46
        /*0026*/ 	.short	(.L_12 - .L_11)


	//   ....[0]....
.L_11:
        /*0028*/ 	.word	0x00000190


	//----- nvinfo : EIATTR_EXIT_INSTR_OFFSETS
	.align		4
.L_12:
        /*002c*/ 	.byte	0x04, 0x1c
        /*002e*/ 	.short	(.L_14 - .L_13)


	//   ....[0]....
.L_13:
        /*0030*/ 	.word	0x000000f0


	//   ....[1]....
        /*0034*/ 	.word	0x000001a0


	//----- nvinfo : EIATTR_CRS_STACK_SIZE
	.align		4
.L_14:
        /*0038*/ 	.byte	0x04, 0x1e
        /*003a*/ 	.short	(.L_16 - .L_15)
.L_15:
        /*003c*/ 	.word	0x00000000


	//----- nvinfo : EIATTR_SW_WAR
	.align		4
.L_16:
        /*0040*/ 	.byte	0x04, 0x36
        /*0042*/ 	.short	(.L_18 - .L_17)
.L_17:
        /*0044*/ 	.word	0x00000008
.L_18:


//--------------------- .nv.callgraph             --------------------------
	.section	.nv.callgraph,"",@"SHT_CUDA_CALLGRAPH"
	.align	4
	.sectionentsize	8
	.align		4
        /*0000*/ 	.word	0x00000000
	.align		4
        /*0004*/ 	.word	0xffffffff
	.align		4
        /*0008*/ 	.word	index@(_Z15incrementSharedv)
	.align		4
        /*000c*/ 	.word	index@(vprintf)
	.align		4
        /*0010*/ 	.word	0x00000000
	.align		4
        /*0014*/ 	.word	0xfffffffe
	.align		4
        /*0018*/ 	.word	0x00000000
	.align		4
        /*001c*/ 	.word	0xfffffffd
	.align		4
        /*0020*/ 	.word	0x00000000
	.align		4
        /*0024*/ 	.word	0xfffffffc


//--------------------- .nv.constant4             --------------------------
	.section	.nv.constant4,"a",@progbits
	.align	8
	.align		8
.nv.constant4:
        /*0000*/ 	.dword	vprintf
	.align		8
        /*0008*/ 	.dword	$str


//--------------------- .text._Z15incrementSharedv --------------------------
	.section	.text._Z15incrementSharedv,"ax",@progbits
	.align	128
        .global         _Z15incrementSharedv
        .type           _Z15incrementSharedv,@function
        .size           _Z15incrementSharedv,(.L_x_2 - _Z15incrementSharedv)
        .other          _Z15incrementSharedv,@"STO_CUDA_ENTRY STV_DEFAULT"
_Z15incrementSharedv:
.text._Z15incrementSharedv:
[----:B------:R-:W0:Y:S01]  /*0000*/  LDC R1, c[0x0][0x37c] ;  /* 0x0000df00ff017b82 */ /* 0x000e220000000800 */
[----:B------:R-:W1:Y:S07]  /*0010*/  S2R R0, SR_TID.X ;  /* 0x0000000000007919 */ /* 0x000e6e0000002100 */
[----:B------:R-:W2:Y:S01]  /*0020*/  S2UR UR5, SR_CgaCtaId ;  /* 0x00000000000579c3 */ /* 0x000ea20000008800 */
[----:B------:R-:W-:Y:S01]  /*0030*/  UMOV UR4, 0x400 ;  /* 0x0000040000047882 */ /* 0x000fe20000000000 */
[----:B------:R-:W3:Y:S01]  /*0040*/  LDCU UR6, c[0x0][0x2f8] ;  /* 0x00005f00ff0677ac */ /* 0x000ee20008000800 */
[----:B0-----:R-:W-:Y:S01]  /*0050*/  VIADD R1, R1, 0xfffffff8 ;  /* 0xfffffff801017836 */ /* 0x001fe20000000000 */
[----:B------:R-:W0:Y:S04]  /*0060*/  LDCU UR7, c[0x0][0x2fc] ;  /* 0x00005f80ff0777ac */ /* 0x000e280008000800 */
[----:B---3--:R-:W-:Y:S01]  /*0070*/  IADD3 R6, P1, PT, R1, UR6, RZ ;  /* 0x0000000601067c10 */ /* 0x008fe2000ff3e0ff */
[----:B--2---:R-:W-:-:S04]  /*0080*/  ULEA UR4, UR5, UR4, 0x18 ;  /* 0x0000000405047291 */ /* 0x004fc8000f8ec0ff */
[----:B0-----:R-:W-:Y:S01]  /*0090*/  IMAD.X R7, RZ, RZ, UR7, P1 ;  /* 0x00000007ff077e24 */ /* 0x001fe200088e06ff */
[----:B-1----:R-:W-:-:S13]  /*00a0*/  ISETP.NE.AND P0, PT, R0, RZ, PT ;  /* 0x000000ff0000720c */ /* 0x002fda0003f05270 */
[----:B------:R-:W-:Y:S01]  /*00b0*/  @!P0 STS [UR4], RZ ;  /* 0x000000ffff008988 */ /* 0x000fe20008000804 */
[----:B------:R-:W-:Y:S06]  /*00c0*/  BAR.SYNC.DEFER_BLOCKING 0x0 ;  /* 0x0000000000007b1d */ /* 0x000fec0000010000 */
[----:B------:R-:W-:Y:S02]  /*00d0*/  ATOMS.POPC.INC.32 RZ, [UR4] ;  /* 0x00000000ffff7f8c */ /* 0x000fe4000d800004 */
[----:B------:R-:W-:Y:S06]  /*00e0*/  BAR.SYNC.DEFER_BLOCKING 0x0 ;  /* 0x0000000000007b1d */ /* 0x000fec0000010000 */
[----:B------:R-:W-:Y:S05]  /*00f0*/  @P0 EXIT ;  /* 0x000000000000094d */ /* 0x000fea0003800000 */
[----:B------:R-:W0:Y:S01]  /*0100*/  LDS R9, [UR4] ;  /* 0x00000004ff097984 */ /* 0x000e220008000800 */
[----:B------:R-:W-:Y:S01]  /*0110*/  MOV R0, 0x0 ;  /* 0x0000000000007802 */ /* 0x000fe20000000f00 */
[----:B------:R-:W1:Y:S01]  /*0120*/  LDCU.64 UR4, c[0x4][0x8] ;  /* 0x01000100ff0477ac */ /* 0x000e620008000a00 */
[----:B------:R-:W0:Y:S02]  /*0130*/  S2R R8, SR_CTAID.X ;  /* 0x0000000000087919 */ /* 0x000e240000002500 */
[----:B------:R2:W3:Y:S01]  /*0140*/  LDC.64 R2, c[0x4][R0] ;  /* 0x0100000000027b82 */ /* 0x0004e20000000a00 */
[----:B-1----:R-:W-:Y:S02]  /*0150*/  IMAD.U32 R4, RZ, RZ, UR4 ;  /* 0x00000004ff047e24 */ /* 0x002fe4000f8e00ff */
[----:B------:R-:W-:Y:S01]  /*0160*/  IMAD.U32 R5, RZ, RZ, UR5 ;  /* 0x00000005ff057e24 */ /* 0x000fe2000f8e00ff */
[----:B0-----:R2:W-:Y:S06]  /*0170*/  STL.64 [R1], R8 ;  /* 0x0000000801007387 */ /* 0x0015ec0000100a00 */
[----:B------:R-:W-:-:S07]  /*0180*/  LEPC R20, `(.L_x_0) ;  /* 0x000000001014794e */ /* 0x000fce0000000000 */
[----:B--23--:R-:W-:Y:S05]  /*0190*/  CALL.ABS.NOINC R2 ;  /* 0x0000000002007343 */ /* 0x00cfea0003c00000 */
.L_x_0:
[----:B------:R-:W-:Y:S05]  /*01a0*/  EXIT ;  /* 0x000000000000794d */ /* 0x000fea0003800000 */
.L_x_1:
[----:B------:R-:W-:-:S00]  /*01b0*/  BRA `(.L_x_1) ;  /* 0xfffffffc00fc7947 */ /* 0x000fc0000383ffff */
[----:B------:R-:W-:-:S00]  /*01c0*/  NOP ;  /* 0x0000000000007918 */ /* 0x000fc00000000000 */
        /* <DEDUP_REMOVED lines=11> */
.L_x_2:


//--------------------- .nv.global.init           --------------------------
	.section	.nv.global.init,"aw",@progbits
.nv.global.init:
	.type		$str,@object
	.size		$str,(.L_0 - $str)
$str:
        /*0000*/ 	.byte	0x42, 0x6c, 0x6f, 0x63, 0x6b, 0x20, 0x25, 0x64, 0x20, 0x66, 0x69, 0x6e, 0x61, 0x6c, 0x20, 0x63
        /*0010*/ 	.byte	0x6f, 0x75, 0x6e, 0x74, 0x65, 0x72, 0x3a, 0x20, 0x25, 0x64, 0x0a, 0x00
.L_0:


//--------------------- .nv.shared._Z15incrementSharedv --------------------------
	.section	.nv.shared._Z15incrementSharedv,"aw",@nobits
	.sectionflags	@""
	.align	4
.nv.shared._Z15incrementSharedv:
	.zero		1028


//--------------------- .nv.shared.reserved.0     --------------------------
	.section	.nv.shared.reserved.0,"aw",@nobits
	.weak		__nv_reservedSMEM_offset_0_alias
	.size		__nv_reservedSMEM_offset_0_alias, 0, 64
	.other		__nv_reservedSMEM_offset_0_alias,@"STO_CUDA_RESERVED_SHARED STV_DEFAULT"
__nv_reservedSMEM_offset_0_alias:
	.zero		0
	.zero		64


//--------------------- .nv.constant0._Z15incrementSharedv --------------------------
	.section	.nv.constant0._Z15incrementSharedv,"a",@progbits
	.sectionflags	@""
	.align	4
.nv.constant0._Z15incrementSharedv:
	.zero		896


//--------------------- SYMBOLS --------------------------

	.type		.nv.reservedSmem.offset0,@object
	.size		.nv.reservedSmem.offset0,0x4
	.type		.nv.reservedSmem.cap,@object
	.size		.nv.reservedSmem.cap,0x4
	.type		vprintf,@function
